//
// Generated by NVIDIA NVVM Compiler
//
// Compiler Build ID: CL-36424714
// Cuda compilation tools, release 13.0, V13.0.88
// Based on NVVM 20.0.0
//

.version 9.0
.target sm_100
.address_size 64

	// .globl	_Z5hellov
.extern .func  (.param .b32 func_retval0) vprintf
(
	.param .b64 vprintf_param_0,
	.param .b64 vprintf_param_1
)
;
.global .align 1 .b8 $str[63] = {72, 101, 108, 108, 111, 32, 119, 111, 114, 108, 100, 32, 102, 114, 111, 109, 32, 116, 104, 114, 101, 97, 100, 32, 37, 100, 44, 32, 78, 97, 109, 101, 58, 32, 65, 98, 110, 101, 114, 32, 71, 97, 114, 99, 105, 97, 44, 32, 67, 97, 114, 110, 101, 116, 58, 32, 50, 49, 50, 56, 53, 10};
.global .align 1 .b8 $str$1[48] = {84, 104, 114, 101, 97, 100, 32, 49, 48, 50, 51, 44, 32, 78, 97, 109, 101, 58, 32, 65, 98, 110, 101, 114, 32, 71, 97, 114, 99, 105, 97, 44, 32, 67, 97, 114, 110, 101, 116, 58, 32, 50, 49, 50, 56, 53, 10};

.visible .entry _Z5hellov()
{
	.local .align 8 .b8 	__local_depot0[8];
	.reg .b64 	%SP;
	.reg .b64 	%SPL;
	.reg .pred 	%p<2>;
	.reg .b32 	%r<9>;
	.reg .b64 	%rd<7>;

	mov.u64 	%SPL, __local_depot0;
	cvta.local.u64 	%SP, %SPL;
	add.u64 	%rd1, %SP, 0;
	add.u64 	%rd2, %SPL, 0;
	mov.u32 	%r1, %ctaid.x;
	mov.u32 	%r2, %ntid.x;
	mov.u32 	%r3, %tid.x;
	mad.lo.s32 	%r4, %r1, %r2, %r3;
	st.local.u32 	[%rd2], %r4;
	mov.u64 	%rd3, $str;
	cvta.global.u64 	%rd4, %rd3;
	{ // callseq 0, 0
	.param .b64 param0;
	st.param.b64 	[param0], %rd4;
	.param .b64 param1;
	st.param.b64 	[param1], %rd1;
	.param .b32 retval0;
	call.uni (retval0), 
	vprintf, 
	(
	param0, 
	param1
	);
	ld.param.b32 	%r5, [retval0];
	} // callseq 0
	setp.ne.s32 	%p1, %r4, 1023;
	@%p1 bra 	$L__BB0_2;
	mov.u64 	%rd5, $str$1;
	cvta.global.u64 	%rd6, %rd5;
	{ // callseq 1, 0
	.param .b64 param0;
	st.param.b64 	[param0], %rd6;
	.param .b64 param1;
	st.param.b64 	[param1], 0;
	.param .b32 retval0;
	call.uni (retval0), 
	vprintf, 
	(
	param0, 
	param1
	);
	ld.param.b32 	%r7, [retval0];
	} // callseq 1
$L__BB0_2:
	ret;

}


// ===== COMPILED SASS (sm_100) =====

	.target	sm_100

	.elftype	@"ET_EXEC"


//--------------------- .note.nv.tkinfo           --------------------------
	.section	.note.nv.tkinfo,"",@"SHT_NOTE"
	.sectionflags	@"SHF_NOTE_NV_TKINFO"
	.tkinfo
        /*0018*/ 	.word	0x00000002
        /*0030*/ 	.string	""
        /*0030*/ 	.string	"ptxas"
        /*0030*/ 	.string	"Cuda compilation tools, release 13.0, V13.0.88"
        /*0030*/ 	.string	"Build cuda_13.0.r13.0/compiler.36424714_0"
        /*0030*/ 	.string	"-arch sm_100 -m 64 "



//--------------------- .note.nv.cuinfo           --------------------------
	.section	.note.nv.cuinfo,"",@"SHT_NOTE"
	.sectionflags	@"SHF_NOTE_NV_CUINFO"
        /*0018*/ 	.short	0x0002
        /*001a*/ 	.short	0x0064
        /*001c*/ 	.short	0x0082
	.zero		2


//--------------------- .nv.info                  --------------------------
	.section	.nv.info,"",@"SHT_CUDA_INFO"
	.align	4


	//----- nvinfo : EIATTR_REGCOUNT
	.align		4
        /*0000*/ 	.byte	0x04, 0x2f
        /*0002*/ 	.short	(.L_3 - .L_2)
	.align		4
.L_2:
        /*0004*/ 	.word	index@(_Z5hellov)
        /*0008*/ 	.word	0x00000018


	//----- nvinfo : EIATTR_FRAME_SIZE
	.align		4
.L_3:
        /*000c*/ 	.byte	0x04, 0x11
        /*000e*/ 	.short	(.L_5 - .L_4)
	.align		4
.L_4:
        /*0010*/ 	.word	index@(_Z5hellov)
        /*0014*/ 	.word	0x00000008


	//----- nvinfo : EIATTR_MIN_STACK_SIZE
	.align		4
.L_5:
        /*0018*/ 	.byte	0x04, 0x12
        /*001a*/ 	.short	(.L_7 - .L_6)
	.align		4
.L_6:
        /*001c*/ 	.word	index@(_Z5hellov)
        /*0020*/ 	.word	0x00000008
.L_7:


//--------------------- .nv.compat                --------------------------
	.section	.nv.compat,"",@"SHT_CUDA_COMPAT_INFO"
	.align	4
        /*0000*/ 	.byte	0x02, 0x09, 0x00, 0x00, 0x02, 0x02, 0x01, 0x00, 0x02, 0x05, 0x05, 0x00, 0x03, 0x07, 0x01, 0x01
        /*0010*/ 	.byte	0x02, 0x03, 0x00, 0x00, 0x02, 0x06, 0x01, 0x00, 0x04, 0x0b, 0x08, 0x00, 0x09, 0x00, 0x00, 0x00
        /*0020*/ 	.byte	0x00, 0x00, 0x00, 0x00


//--------------------- .nv.info._Z5hellov        --------------------------
	.section	.nv.info._Z5hellov,"",@"SHT_CUDA_INFO"
	.sectionflags	@""
	.align	4


	//----- nvinfo : EIATTR_CUDA_API_VERSION
	.align		4
        /*0000*/ 	.byte	0x04, 0x37
        /*0002*/ 	.short	(.L_9 - .L_8)
.L_8:
        /*0004*/ 	.word	0x00000082


	//----- nvinfo : EIATTR_SPARSE_MMA_MASK
	.align		4
.L_9:
        /*0008*/ 	.byte	0x03, 0x50
        /*000a*/ 	.short	0x0000


	//----- nvinfo : EIATTR_MAXREG_COUNT
	.align		4
        /*000c*/ 	.byte	0x03, 0x1b
        /*000e*/ 	.short	0x00ff


	//----- nvinfo : EIATTR_EXTERNS
	.align		4
        /*0010*/ 	.byte	0x04, 0x0f
        /*0012*/ 	.short	(.L_11 - .L_10)


	//   ....[0]....
	.align		4
.L_10:
        /*0014*/ 	.word	index@(vprintf)


	//----- nvinfo : EIATTR_MERCURY_ISA_VERSION
	.align		4
.L_11:
        /*0018*/ 	.byte	0x03, 0x5f
        /*001a*/ 	.short	0x0101


	//----- nvinfo : EIATTR_VRC_CTA_INIT_COUNT
	.align		4
        /*001c*/ 	.byte	0x02, 0x4a
	.zero		1
	.zero		1


	//----- nvinfo : EIATTR_SYSCALL_OFFSETS
	.align		4
        /*0020*/ 	.byte	0x04, 0x46
        /*0022*/ 	.short	(.L_13 - .L_12)


	//   ....[0]....
.L_12:
        /*0024*/ 	.word	0x00000110


	//   ....[1]....
        /*0028*/ 	.word	0x000001a0


	//----- nvinfo : EIATTR_EXIT_INSTR_OFFSETS
	.align		4
.L_13:
        /*002c*/ 	.byte	0x04, 0x1c
        /*002e*/ 	.short	(.L_15 - .L_14)


	//   ....[0]....
.L_14:
        /*0030*/ 	.word	0x00000130


	//   ....[1]....
        /*0034*/ 	.word	0x000001b0


	//----- nvinfo : EIATTR_CRS_STACK_SIZE
	.align		4
.L_15:
        /*0038*/ 	.byte	0x04, 0x1e
        /*003a*/ 	.short	(.L_17 - .L_16)
.L_16:
        /*003c*/ 	.word	0x00000000


	//----- nvinfo : EIATTR_SW_WAR
	.align		4
.L_17:
        /*0040*/ 	.byte	0x04, 0x36
        /*0042*/ 	.short	(.L_19 - .L_18)
.L_18:
        /*0044*/ 	.word	0x00000008
.L_19:


//--------------------- .nv.callgraph             --------------------------
	.section	.nv.callgraph,"",@"SHT_CUDA_CALLGRAPH"
	.align	4
	.sectionentsize	8
	.align		4
        /*0000*/ 	.word	0x00000000
	.align		4
        /*0004*/ 	.word	0xffffffff
	.align		4
        /*0008*/ 	.word	index@(_Z5hellov)
	.align		4
        /*000c*/ 	.word	index@(vprintf)
	.align		4
        /*0010*/ 	.word	0x00000000
	.align		4
        /*0014*/ 	.word	0xfffffffe
	.align		4
        /*0018*/ 	.word	0x00000000
	.align		4
        /*001c*/ 	.word	0xfffffffd
	.align		4
        /*0020*/ 	.word	0x00000000
	.align		4
        /*0024*/ 	.word	0xfffffffc


//--------------------- .nv.constant4             --------------------------
	.section	.nv.constant4,"a",@progbits
	.align	8
	.align		8
.nv.constant4:
        /*0000*/ 	.dword	vprintf
	.align		8
        /*0008*/ 	.dword	$str
	.align		8
        /*0010*/ 	.dword	$str$1


//--------------------- .text._Z5hellov           --------------------------
	.section	.text._Z5hellov,"ax",@progbits
	.align	128
        .global         _Z5hellov
        .type           _Z5hellov,@function
        .size           _Z5hellov,(.L_x_3 - _Z5hellov)
        .other          _Z5hellov,@"STO_CUDA_ENTRY STV_DEFAULT"
_Z5hellov:
.text._Z5hellov:
[----:B------:R-:W0:Y:S01]  /*0000*/  LDC R1, c[0x0][0x37c] ;  /* 0x0000df00ff017b82 */ /* 0x000e220000000800 */
[----:B------:R-:W1:Y:S01]  /*0010*/  S2R R3, SR_TID.X ;  /* 0x0000000000037919 */ /* 0x000e620000002100 */
[----:B------:R-:W2:Y:S06]  /*0020*/  LDCU UR5, c[0x0][0x2fc] ;  /* 0x00005f80ff0577ac */ /* 0x000eac0008000800 */
[----:B------:R-:W1:Y:S01]  /*0030*/  S2UR UR6, SR_CTAID.X ;  /* 0x00000000000679c3 */ /* 0x000e620000002500 */
[----:B0-----:R-:W-:Y:S01]  /*0040*/  VIADD R1, R1, 0xfffffff8 ;  /* 0xfffffff801017836 */ /* 0x001fe20000000000 */
[----:B------:R-:W-:Y:S01]  /*0050*/  MOV R16, 0x0 ;  /* 0x0000000000107802 */ /* 0x000fe20000000f00 */
[----:B------:R-:W0:Y:S05]  /*0060*/  LDCU UR4, c[0x0][0x2f8] ;  /* 0x00005f00ff0477ac */ /* 0x000e2a0008000800 */
[----:B------:R-:W1:Y:S08]  /*0070*/  LDC R2, c[0x0][0x360] ;  /* 0x0000d800ff027b82 */ /* 0x000e700000000800 */
[----:B------:R3:W4:Y:S01]  /*0080*/  LDC.64 R8, c[0x4][R16] ;  /* 0x0100000010087b82 */ /* 0x0007220000000a00 */
[----:B0-----:R-:W-:-:S04]  /*0090*/  IADD3 R6, P0, PT, R1, UR4, RZ ;  /* 0x0000000401067c10 */ /* 0x001fc8000ff1e0ff */
[----:B--2---:R-:W-:Y:S01]  /*00a0*/  IADD3.X R7, PT, PT, RZ, UR5, RZ, P0, !PT ;  /* 0x00000005ff077c10 */ /* 0x004fe200087fe4ff */
[----:B-1----:R-:W-:Y:S01]  /*00b0*/  IMAD R2, R2, UR6, R3 ;  /* 0x0000000602027c24 */ /* 0x002fe2000f8e0203 */
[----:B------:R-:W0:Y:S04]  /*00c0*/  LDCU.64 UR6, c[0x4][0x8] ;  /* 0x01000100ff0677ac */ /* 0x000e280008000a00 */
[----:B------:R3:W-:Y:S01]  /*00d0*/  STL [R1], R2 ;  /* 0x0000000201007387 */ /* 0x0007e20000100800 */
[----:B0-----:R-:W-:Y:S02]  /*00e0*/  IMAD.U32 R4, RZ, RZ, UR6 ;  /* 0x00000006ff047e24 */ /* 0x001fe4000f8e00ff */
[----:B---34-:R-:W-:-:S07]  /*00f0*/  IMAD.U32 R5, RZ, RZ, UR7 ;  /* 0x00000007ff057e24 */ /* 0x018fce000f8e00ff */
[----:B------:R-:W-:-:S07]  /*0100*/  LEPC R20, `(.L_x_0) ;  /* 0x000000001014794e */ /* 0x000fce0000000000 */
[----:B------:R-:W-:Y:S05]  /*0110*/  CALL.ABS.NOINC R8 ;  /* 0x0000000008007343 */ /* 0x000fea0003c00000 */
.L_x_0:
[----:B------:R-:W-:-:S13]  /*0120*/  ISETP.NE.AND P0, PT, R2, 0x3ff, PT ;  /* 0x000003ff0200780c */ /* 0x000fda0003f05270 */
[----:B------:R-:W-:Y:S05]  /*0130*/  @P0 EXIT ;  /* 0x000000000000094d */ /* 0x000fea0003800000 */
[----:B------:R-:W0:Y:S01]  /*0140*/  LDC.64 R16, c[0x4][R16] ;  /* 0x0100000010107b82 */ /* 0x000e220000000a00 */
[----:B------:R-:W1:Y:S01]  /*0150*/  LDCU.64 UR4, c[0x4][0x10] ;  /* 0x01000200ff0477ac */ /* 0x000e620008000a00 */
[----:B------:R-:W-:Y:S01]  /*0160*/  CS2R R6, SRZ ;  /* 0x0000000000067805 */ /* 0x000fe2000001ff00 */
[----:B-1----:R-:W-:Y:S01]  /*0170*/  IMAD.U32 R4, RZ, RZ, UR4 ;  /* 0x00000004ff047e24 */ /* 0x002fe2000f8e00ff */
[----:B------:R-:W-:-:S07]  /*0180*/  MOV R5, UR5 ;  /* 0x0000000500057c02 */ /* 0x000fce0008000f00 */
[----:B------:R-:W-:-:S07]  /*0190*/  LEPC R20, `(.L_x_1) ;  /* 0x000000001014794e */ /* 0x000fce0000000000 */
[----:B0-----:R-:W-:Y:S05]  /*01a0*/  CALL.ABS.NOINC R16 ;  /* 0x0000000010007343 */ /* 0x001fea0003c00000 */
.L_x_1:
[----:B------:R-:W-:Y:S05]  /*01b0*/  EXIT ;  /* 0x000000000000794d */ /* 0x000fea0003800000 */
.L_x_2:
[----:B------:R-:W-:-:S00]  /*01c0*/  BRA `(.L_x_2) ;  /* 0xfffffffc00fc7947 */ /* 0x000fc0000383ffff */
[----:B------:R-:W-:-:S00]  /*01d0*/  NOP ;  /* 0x0000000000007918 */ /* 0x000fc00000000000 */
        /* <DEDUP_REMOVED lines=10> */
.L_x_3:


//--------------------- .nv.global.init           --------------------------
	.section	.nv.global.init,"aw",@progbits
.nv.global.init:
	.type		$str$1,@object
	.size		$str$1,($str - $str$1)
$str$1:
        /*0000*/ 	.byte	0x54, 0x68, 0x72, 0x65, 0x61, 0x64, 0x20, 0x31, 0x30, 0x32, 0x33, 0x2c, 0x20, 0x4e, 0x61, 0x6d
        /*0010*/ 	.byte	0x65, 0x3a, 0x20, 0x41, 0x62, 0x6e, 0x65, 0x72, 0x20, 0x47, 0x61, 0x72, 0x63, 0x69, 0x61, 0x2c
        /*0020*/ 	.byte	0x20, 0x43, 0x61, 0x72, 0x6e, 0x65, 0x74, 0x3a, 0x20, 0x32, 0x31, 0x32, 0x38, 0x35, 0x0a, 0x00
	.type		$str,@object
	.size		$str,(.L_0 - $str)
$str:
        /*0030*/ 	.byte	0x48, 0x65, 0x6c, 0x6c, 0x6f, 0x20, 0x77, 0x6f, 0x72, 0x6c, 0x64, 0x20, 0x66, 0x72, 0x6f, 0x6d
        /*0040*/ 	.byte	0x20, 0x74, 0x68, 0x72, 0x65, 0x61, 0x64, 0x20, 0x25, 0x64, 0x2c, 0x20, 0x4e, 0x61, 0x6d, 0x65
        /*0050*/ 	.byte	0x3a, 0x20, 0x41, 0x62, 0x6e, 0x65, 0x72, 0x20, 0x47, 0x61, 0x72, 0x63, 0x69, 0x61, 0x2c, 0x20
        /*0060*/ 	.byte	0x43, 0x61, 0x72, 0x6e, 0x65, 0x74, 0x3a, 0x20, 0x32, 0x31, 0x32, 0x38, 0x35, 0x0a, 0x00
.L_0:


//--------------------- .nv.shared.reserved.0     --------------------------
	.section	.nv.shared.reserved.0,"aw",@nobits
	.weak		__nv_reservedSMEM_offset_0_alias
	.size		__nv_reservedSMEM_offset_0_alias, 0, 64
	.other		__nv_reservedSMEM_offset_0_alias,@"STO_CUDA_RESERVED_SHARED STV_DEFAULT"
__nv_reservedSMEM_offset_0_alias:
	.zero		0
	.zero		64


//--------------------- .nv.constant0._Z5hellov   --------------------------
	.section	.nv.constant0._Z5hellov,"a",@progbits
	.sectionflags	@""
	.align	4
.nv.constant0._Z5hellov:
	.zero		896


//--------------------- SYMBOLS --------------------------

	.type		.nv.reservedSmem.offset0,@object
	.size		.nv.reservedSmem.offset0,0x4
	.type		vprintf,@function
